	.headerflags	@"EF_CUDA_TEXMODE_UNIFIED EF_CUDA_64BIT_ADDRESS EF_CUDA_ACCELERATORS EF_CUDA_SM90 EF_CUDA_VIRTUAL_SM(EF_CUDA_SM90)"
	.elftype	@"ET_EXEC"


//--------------------- .nv.info                  --------------------------
	.section	.nv.info,"",@"SHT_CUDA_INFO"
	.align	4


	//----- nvinfo : EIATTR_REGCOUNT
	.align		4
        /*0000*/ 	.byte	0x04, 0x2f
        /*0002*/ 	.short	(.L_1 - .L_0)
	.align		4
.L_0:
        /*0004*/ 	.word	index@(triton_poi_fused_convolution_relu_threshold_backward_1)
        /*0008*/ 	.word	0x0000000c


	//----- nvinfo : EIATTR_MIN_STACK_SIZE
	.align		4
.L_1:
        /*000c*/ 	.byte	0x04, 0x12
        /*000e*/ 	.short	(.L_3 - .L_2)
	.align		4
.L_2:
        /*0010*/ 	.word	index@(triton_poi_fused_convolution_relu_threshold_backward_1)
        /*0014*/ 	.word	0x00000000


	//----- nvinfo : EIATTR_FRAME_SIZE
	.align		4
.L_3:
        /*0018*/ 	.byte	0x04, 0x11
        /*001a*/ 	.short	(.L_5 - .L_4)
	.align		4
.L_4:
        /*001c*/ 	.word	index@(triton_poi_fused_convolution_relu_threshold_backward_1)
        /*0020*/ 	.word	0x00000000


	//----- nvinfo : EIATTR_MIN_STACK_SIZE
	.align		4
.L_5:
        /*0024*/ 	.byte	0x04, 0x12
        /*0026*/ 	.short	(.L_7 - .L_6)
	.align		4
.L_6:
        /*0028*/ 	.word	index@(triton_poi_fused_convolution_relu_threshold_backward_1)
        /*002c*/ 	.word	0x00000000
.L_7:


//--------------------- .nv.info.triton_poi_fused_convolution_relu_threshold_backward_1 --------------------------
	.section	.nv.info.triton_poi_fused_convolution_relu_threshold_backward_1,"",@"SHT_CUDA_INFO"
	.sectionflags	@""
	.align	4


	//----- nvinfo : EIATTR_CUDA_API_VERSION
	.align		4
        /*0000*/ 	.byte	0x04, 0x37
        /*0002*/ 	.short	(.L_9 - .L_8)
.L_8:
        /*0004*/ 	.word	0x0000007c


	//----- nvinfo : EIATTR_KPARAM_INFO
	.align		4
.L_9:
        /*0008*/ 	.byte	0x04, 0x17
        /*000a*/ 	.short	(.L_11 - .L_10)
.L_10:
        /*000c*/ 	.word	0x00000000
        /*0010*/ 	.short	0x0003
        /*0012*/ 	.short	0x0018
        /*0014*/ 	.byte	0x00, 0xf0, 0x11, 0x00


	//----- nvinfo : EIATTR_KPARAM_INFO
	.align		4
.L_11:
        /*0018*/ 	.byte	0x04, 0x17
        /*001a*/ 	.short	(.L_13 - .L_12)
.L_12:
        /*001c*/ 	.word	0x00000000
        /*0020*/ 	.short	0x0002
        /*0022*/ 	.short	0x0010
        /*0024*/ 	.byte	0x00, 0xf4, 0x21, 0x00


	//----- nvinfo : EIATTR_KPARAM_INFO
	.align		4
.L_13:
        /*0028*/ 	.byte	0x04, 0x17
        /*002a*/ 	.short	(.L_15 - .L_14)
.L_14:
        /*002c*/ 	.word	0x00000000
        /*0030*/ 	.short	0x0001
        /*0032*/ 	.short	0x0008
        /*0034*/ 	.byte	0x00, 0xf4, 0x21, 0x00


	//----- nvinfo : EIATTR_KPARAM_INFO
	.align		4
.L_15:
        /*0038*/ 	.byte	0x04, 0x17
        /*003a*/ 	.short	(.L_17 - .L_16)
.L_16:
        /*003c*/ 	.word	0x00000000
        /*0040*/ 	.short	0x0000
        /*0042*/ 	.short	0x0000
        /*0044*/ 	.byte	0x00, 0xf4, 0x21, 0x00


	//----- nvinfo : EIATTR_SPARSE_MMA_MASK
	.align		4
.L_17:
        /*0048*/ 	.byte	0x03, 0x50
        /*004a*/ 	.short	0x0000


	//----- nvinfo : EIATTR_MAXREG_COUNT
	.align		4
        /*004c*/ 	.byte	0x03, 0x1b
        /*004e*/ 	.short	0x00ff


	//----- nvinfo : EIATTR_EXIT_INSTR_OFFSETS
	.align		4
        /*0050*/ 	.byte	0x04, 0x1c
        /*0052*/ 	.short	(.L_19 - .L_18)


	//   ....[0]....
.L_18:
        /*0054*/ 	.word	0x000001e0


	//   ....[1]....
        /*0058*/ 	.word	0x00000200


	//----- nvinfo : EIATTR_REQNTID
	.align		4
.L_19:
        /*005c*/ 	.byte	0x04, 0x10
        /*005e*/ 	.short	(.L_21 - .L_20)
.L_20:
        /*0060*/ 	.word	0x00000080
        /*0064*/ 	.word	0x00000001
        /*0068*/ 	.word	0x00000001


	//----- nvinfo : EIATTR_CBANK_PARAM_SIZE
	.align		4
.L_21:
        /*006c*/ 	.byte	0x03, 0x19
        /*006e*/ 	.short	0x001c


	//----- nvinfo : EIATTR_PARAM_CBANK
	.align		4
        /*0070*/ 	.byte	0x04, 0x0a
        /*0072*/ 	.short	(.L_23 - .L_22)
	.align		4
.L_22:
        /*0074*/ 	.word	index@(.nv.constant0.triton_poi_fused_convolution_relu_threshold_backward_1)
        /*0078*/ 	.short	0x0210
        /*007a*/ 	.short	0x001c


	//----- nvinfo : EIATTR_SW_WAR
	.align		4
.L_23:
        /*007c*/ 	.byte	0x04, 0x36
        /*007e*/ 	.short	(.L_25 - .L_24)
.L_24:
        /*0080*/ 	.word	0x00000008
.L_25:


//--------------------- .nv.callgraph             --------------------------
	.section	.nv.callgraph,"",@"SHT_CUDA_CALLGRAPH"
	.align	4
	.sectionentsize	8
	.align		4
        /*0000*/ 	.word	0x00000000
	.align		4
        /*0004*/ 	.word	0xffffffff
	.align		4
        /*0008*/ 	.word	0x00000000
	.align		4
        /*000c*/ 	.word	0xfffffffe
	.align		4
        /*0010*/ 	.word	0x00000000
	.align		4
        /*0014*/ 	.word	0xfffffffd
	.align		4
        /*0018*/ 	.word	0x00000000
	.align		4
        /*001c*/ 	.word	0xfffffffc


//--------------------- .text.triton_poi_fused_convolution_relu_threshold_backward_1 --------------------------
	.section	.text.triton_poi_fused_convolution_relu_threshold_backward_1,"ax",@progbits
	.align	128
        .global         triton_poi_fused_convolution_relu_threshold_backward_1
        .type           triton_poi_fused_convolution_relu_threshold_backward_1,@function
        .size           triton_poi_fused_convolution_relu_threshold_backward_1,(.L_x_1 - triton_poi_fused_convolution_relu_threshold_backward_1)
        .other          triton_poi_fused_convolution_relu_threshold_backward_1,@"STO_CUDA_ENTRY STV_DEFAULT"
triton_poi_fused_convolution_relu_threshold_backward_1:
.text.triton_poi_fused_convolution_relu_threshold_backward_1:
[----:B------:R-:W0:Y:S02]  /*0000*/  LDC R1, c[0x0][0x28] ;  /* 0x00000a00ff017b82 */ /* 0x000e240000000800 */
[----:B------:R-:W1:Y:S01]  /*0010*/  S2R R0, SR_TID.X ;  /* 0x0000000000007919 */ /* 0x000e620000002100 */
[----:B------:R-:W2:Y:S01]  /*0020*/  LDC.64 R4, c[0x0][0x218] ;  /* 0x00008600ff047b82 */ /* 0x000ea20000000a00 */
[----:B------:R-:W-:Y:S01]  /*0030*/  ULDC.64 UR4, c[0x0][0x208] ;  /* 0x0000820000047ab9 */ /* 0x000fe20000000a00 */
[----:B------:R-:W-:Y:S01]  /*0040*/  ULDC.64 UR6, c[0x0][0x220] ;  /* 0x0000880000067ab9 */ /* 0x000fe20000000a00 */
[----:B------:R-:W3:Y:S01]  /*0050*/  S2R R7, SR_CTAID.X ;  /* 0x0000000000077919 */ /* 0x000ee20000002500 */
[----:B-1----:R-:W-:Y:S02]  /*0060*/  LOP3.LUT R0, R0, 0x7f, RZ, 0xc0, !PT ;  /* 0x0000007f00007812 */ /* 0x002fe400078ec0ff */
[----:B---3--:R-:W-:-:S03]  /*0070*/  SHF.R.S32.HI R2, RZ, 0x18, R7 ;  /* 0x00000018ff027819 */ /* 0x008fc60000011407 */
[----:B------:R-:W-:Y:S01]  /*0080*/  IMAD R7, R7, 0x80, R0 ;  /* 0x0000008007077824 */ /* 0x000fe200078e0200 */
[----:B------:R-:W-:Y:S02]  /*0090*/  SGXT R0, R2, 0x1 ;  /* 0x000000010200781a */ /* 0x000fe40000000200 */
[----:B------:R-:W1:Y:S02]  /*00a0*/  LDC.64 R2, c[0x0][0x210] ;  /* 0x00008400ff027b82 */ /* 0x000e640000000a00 */
[----:B------:R-:W-:Y:S02]  /*00b0*/  ISETP.GE.AND P0, PT, R7, 0x100, PT ;  /* 0x000001000700780c */ /* 0x000fe40003f06270 */
[----:B------:R-:W-:-:S04]  /*00c0*/  LEA.HI R0, R0, R7, RZ, 0x4 ;  /* 0x0000000700007211 */ /* 0x000fc800078f20ff */
[----:B------:R-:W-:-:S04]  /*00d0*/  SHF.R.S32.HI R0, RZ, 0x4, R0 ;  /* 0x00000004ff007819 */ /* 0x000fc80000011400 */
[----:B------:R-:W-:-:S04]  /*00e0*/  LEA.HI R6, R0, R0, RZ, 0x2 ;  /* 0x0000000000067211 */ /* 0x000fc800078f10ff */
[----:B------:R-:W-:-:S05]  /*00f0*/  LOP3.LUT R9, R6, 0xfffffffc, RZ, 0xc0, !PT ;  /* 0xfffffffc06097812 */ /* 0x000fca00078ec0ff */
[----:B------:R-:W-:Y:S02]  /*0100*/  IMAD.IADD R9, R0, 0x1, -R9 ;  /* 0x0000000100097824 */ /* 0x000fe400078e0a09 */
[----:B------:R-:W-:Y:S02]  /*0110*/  IMAD.MOV.U32 R0, RZ, RZ, RZ ;  /* 0x000000ffff007224 */ /* 0x000fe400078e00ff */
[----:B--2---:R-:W-:-:S04]  /*0120*/  IMAD.WIDE R4, R9, 0x4, R4 ;  /* 0x0000000409047825 */ /* 0x004fc800078e0204 */
[----:B------:R-:W-:Y:S02]  /*0130*/  IMAD.MOV.U32 R9, RZ, RZ, RZ ;  /* 0x000000ffff097224 */ /* 0x000fe400078e00ff */
[----:B-1----:R-:W-:-:S04]  /*0140*/  IMAD.WIDE R2, R7, 0x4, R2 ;  /* 0x0000000407027825 */ /* 0x002fc800078e0202 */
[----:B------:R-:W2:Y:S04]  /*0150*/  @!P0 LDG.E.EL R9, desc[UR4][R4.64] ;  /* 0x0000000404098981 */ /* 0x000ea8000c2e1900 */
[----:B------:R-:W2:Y:S02]  /*0160*/  @!P0 LDG.E R0, desc[UR4][R2.64] ;  /* 0x0000000402008981 */ /* 0x000ea4000c1e1900 */
[----:B--2---:R-:W-:Y:S01]  /*0170*/  FADD R6, R9, R0 ;  /* 0x0000000009067221 */ /* 0x004fe20000000000 */
[----:B------:R-:W-:-:S04]  /*0180*/  FSETP.GEU.AND P1, PT, R0, -R9, PT ;  /* 0x800000090000720b */ /* 0x000fc80003f2e000 */
[----:B------:R-:W-:Y:S02]  /*0190*/  FSEL R0, R6, RZ, P1 ;  /* 0x000000ff06007208 */ /* 0x000fe40000800000 */
[----:B------:R-:W-:Y:S02]  /*01a0*/  IADD3 R6, P2, R7, UR6, RZ ;  /* 0x0000000607067c10 */ /* 0x000fe4000ff5e0ff */
[----:B------:R-:W-:Y:S02]  /*01b0*/  FSETP.GTU.AND P1, PT, R0, RZ, PT ;  /* 0x000000ff0000720b */ /* 0x000fe40003f2c000 */
[----:B------:R-:W-:Y:S02]  /*01c0*/  LEA.HI.X.SX32 R7, R7, UR7, 0x1, P2 ;  /* 0x0000000707077c11 */ /* 0x000fe400090f0eff */
[----:B------:R-:W-:Y:S01]  /*01d0*/  SEL R9, RZ, 0x1, P1 ;  /* 0x00000001ff097807 */ /* 0x000fe20000800000 */
[----:B------:R-:W-:Y:S08]  /*01e0*/  @P0 EXIT ;  /* 0x000000000000094d */ /* 0x000ff00003800000 */
[----:B------:R-:W-:Y:S01]  /*01f0*/  STG.E.U8 desc[UR4][R6.64], R9 ;  /* 0x0000000906007986 */ /* 0x000fe2000c101104 */
[----:B------:R-:W-:Y:S05]  /*0200*/  EXIT ;  /* 0x000000000000794d */ /* 0x000fea0003800000 */
.L_x_0:
[----:B------:R-:W-:-:S00]  /*0210*/  BRA `(.L_x_0) ;  /* 0xfffffffc00fc7947 */ /* 0x000fc0000383ffff */
[----:B------:R-:W-:-:S00]  /*0220*/  NOP ;  /* 0x0000000000007918 */ /* 0x000fc00000000000 */
        /* <DEDUP_REMOVED lines=13> */
.L_x_1:


//--------------------- .nv.constant0.triton_poi_fused_convolution_relu_threshold_backward_1 --------------------------
	.section	.nv.constant0.triton_poi_fused_convolution_relu_threshold_backward_1,"a",@progbits
	.sectionflags	@""
	.align	4
.nv.constant0.triton_poi_fused_convolution_relu_threshold_backward_1:
	.zero		556
